//
// Generated by NVIDIA NVVM Compiler
//
// Compiler Build ID: CL-36424714
// Cuda compilation tools, release 13.0, V13.0.88
// Based on NVVM 20.0.0
//

.version 9.0
.target sm_100
.address_size 64

	// .globl	_Z14matrix_add_gpuPiS_S_

.visible .entry _Z14matrix_add_gpuPiS_S_(
	.param .u64 .ptr .align 1 _Z14matrix_add_gpuPiS_S__param_0,
	.param .u64 .ptr .align 1 _Z14matrix_add_gpuPiS_S__param_1,
	.param .u64 .ptr .align 1 _Z14matrix_add_gpuPiS_S__param_2
)
{
	.reg .b32 	%r<14>;
	.reg .b64 	%rd<11>;

	ld.param.u64 	%rd1, [_Z14matrix_add_gpuPiS_S__param_0];
	ld.param.u64 	%rd2, [_Z14matrix_add_gpuPiS_S__param_1];
	ld.param.u64 	%rd3, [_Z14matrix_add_gpuPiS_S__param_2];
	cvta.to.global.u64 	%rd4, %rd3;
	cvta.to.global.u64 	%rd5, %rd2;
	cvta.to.global.u64 	%rd6, %rd1;
	mov.u32 	%r1, %nctaid.x;
	mov.u32 	%r2, %ctaid.y;
	mov.u32 	%r3, %ctaid.x;
	mad.lo.s32 	%r4, %r1, %r2, %r3;
	mov.u32 	%r5, %ntid.x;
	mov.u32 	%r6, %ntid.y;
	mov.u32 	%r7, %tid.y;
	mov.u32 	%r8, %tid.x;
	mad.lo.s32 	%r9, %r4, %r6, %r7;
	mad.lo.s32 	%r10, %r9, %r5, %r8;
	mul.wide.s32 	%rd7, %r10, 4;
	add.s64 	%rd8, %rd6, %rd7;
	ld.global.u32 	%r11, [%rd8];
	add.s64 	%rd9, %rd5, %rd7;
	ld.global.u32 	%r12, [%rd9];
	add.s32 	%r13, %r12, %r11;
	add.s64 	%rd10, %rd4, %rd7;
	st.global.u32 	[%rd10], %r13;
	ret;

}


// ===== COMPILED SASS (sm_100) =====

	.target	sm_100

	.elftype	@"ET_EXEC"


//--------------------- .note.nv.tkinfo           --------------------------
	.section	.note.nv.tkinfo,"",@"SHT_NOTE"
	.sectionflags	@"SHF_NOTE_NV_TKINFO"
	.tkinfo
        /*0018*/ 	.word	0x00000002
        /*0030*/ 	.string	""
        /*0030*/ 	.string	"ptxas"
        /*0030*/ 	.string	"Cuda compilation tools, release 13.0, V13.0.88"
        /*0030*/ 	.string	"Build cuda_13.0.r13.0/compiler.36424714_0"
        /*0030*/ 	.string	"-arch sm_100 -m 64 "



//--------------------- .note.nv.cuinfo           --------------------------
	.section	.note.nv.cuinfo,"",@"SHT_NOTE"
	.sectionflags	@"SHF_NOTE_NV_CUINFO"
        /*0018*/ 	.short	0x0002
        /*001a*/ 	.short	0x0064
        /*001c*/ 	.short	0x0082
	.zero		2


//--------------------- .nv.info                  --------------------------
	.section	.nv.info,"",@"SHT_CUDA_INFO"
	.align	4


	//----- nvinfo : EIATTR_REGCOUNT
	.align		4
        /*0000*/ 	.byte	0x04, 0x2f
        /*0002*/ 	.short	(.L_1 - .L_0)
	.align		4
.L_0:
        /*0004*/ 	.word	index@(_Z14matrix_add_gpuPiS_S_)
        /*0008*/ 	.word	0x0000000c


	//----- nvinfo : EIATTR_FRAME_SIZE
	.align		4
.L_1:
        /*000c*/ 	.byte	0x04, 0x11
        /*000e*/ 	.short	(.L_3 - .L_2)
	.align		4
.L_2:
        /*0010*/ 	.word	index@(_Z14matrix_add_gpuPiS_S_)
        /*0014*/ 	.word	0x00000000


	//----- nvinfo : EIATTR_MIN_STACK_SIZE
	.align		4
.L_3:
        /*0018*/ 	.byte	0x04, 0x12
        /*001a*/ 	.short	(.L_5 - .L_4)
	.align		4
.L_4:
        /*001c*/ 	.word	index@(_Z14matrix_add_gpuPiS_S_)
        /*0020*/ 	.word	0x00000000
.L_5:


//--------------------- .nv.compat                --------------------------
	.section	.nv.compat,"",@"SHT_CUDA_COMPAT_INFO"
	.align	4
        /*0000*/ 	.byte	0x02, 0x09, 0x00, 0x00, 0x02, 0x02, 0x01, 0x00, 0x02, 0x05, 0x05, 0x00, 0x03, 0x07, 0x01, 0x01
        /*0010*/ 	.byte	0x02, 0x03, 0x00, 0x00, 0x02, 0x06, 0x01, 0x00, 0x04, 0x0b, 0x08, 0x00, 0x09, 0x00, 0x00, 0x00
        /*0020*/ 	.byte	0x00, 0x00, 0x00, 0x00


//--------------------- .nv.info._Z14matrix_add_gpuPiS_S_ --------------------------
	.section	.nv.info._Z14matrix_add_gpuPiS_S_,"",@"SHT_CUDA_INFO"
	.sectionflags	@""
	.align	4


	//----- nvinfo : EIATTR_CUDA_API_VERSION
	.align		4
        /*0000*/ 	.byte	0x04, 0x37
        /*0002*/ 	.short	(.L_7 - .L_6)
.L_6:
        /*0004*/ 	.word	0x00000082


	//----- nvinfo : EIATTR_KPARAM_INFO
	.align		4
.L_7:
        /*0008*/ 	.byte	0x04, 0x17
        /*000a*/ 	.short	(.L_9 - .L_8)
.L_8:
        /*000c*/ 	.word	0x00000000
        /*0010*/ 	.short	0x0002
        /*0012*/ 	.short	0x0010
        /*0014*/ 	.byte	0x00, 0xf5, 0x21, 0x00


	//----- nvinfo : EIATTR_KPARAM_INFO
	.align		4
.L_9:
        /*0018*/ 	.byte	0x04, 0x17
        /*001a*/ 	.short	(.L_11 - .L_10)
.L_10:
        /*001c*/ 	.word	0x00000000
        /*0020*/ 	.short	0x0001
        /*0022*/ 	.short	0x0008
        /*0024*/ 	.byte	0x00, 0xf5, 0x21, 0x00


	//----- nvinfo : EIATTR_KPARAM_INFO
	.align		4
.L_11:
        /*0028*/ 	.byte	0x04, 0x17
        /*002a*/ 	.short	(.L_13 - .L_12)
.L_12:
        /*002c*/ 	.word	0x00000000
        /*0030*/ 	.short	0x0000
        /*0032*/ 	.short	0x0000
        /*0034*/ 	.byte	0x00, 0xf5, 0x21, 0x00


	//----- nvinfo : EIATTR_SPARSE_MMA_MASK
	.align		4
.L_13:
        /*0038*/ 	.byte	0x03, 0x50
        /*003a*/ 	.short	0x0000


	//----- nvinfo : EIATTR_MAXREG_COUNT
	.align		4
        /*003c*/ 	.byte	0x03, 0x1b
        /*003e*/ 	.short	0x00ff


	//----- nvinfo : EIATTR_MERCURY_ISA_VERSION
	.align		4
        /*0040*/ 	.byte	0x03, 0x5f
        /*0042*/ 	.short	0x0101


	//----- nvinfo : EIATTR_VRC_CTA_INIT_COUNT
	.align		4
        /*0044*/ 	.byte	0x02, 0x4a
	.zero		1
	.zero		1


	//----- nvinfo : EIATTR_EXIT_INSTR_OFFSETS
	.align		4
        /*0048*/ 	.byte	0x04, 0x1c
        /*004a*/ 	.short	(.L_15 - .L_14)


	//   ....[0]....
.L_14:
        /*004c*/ 	.word	0x00000160


	//----- nvinfo : EIATTR_CBANK_PARAM_SIZE
	.align		4
.L_15:
        /*0050*/ 	.byte	0x03, 0x19
        /*0052*/ 	.short	0x0018


	//----- nvinfo : EIATTR_PARAM_CBANK
	.align		4
        /*0054*/ 	.byte	0x04, 0x0a
        /*0056*/ 	.short	(.L_17 - .L_16)
	.align		4
.L_16:
        /*0058*/ 	.word	index@(.nv.constant0._Z14matrix_add_gpuPiS_S_)
        /*005c*/ 	.short	0x0380
        /*005e*/ 	.short	0x0018


	//----- nvinfo : EIATTR_SW_WAR
	.align		4
.L_17:
        /*0060*/ 	.byte	0x04, 0x36
        /*0062*/ 	.short	(.L_19 - .L_18)
.L_18:
        /*0064*/ 	.word	0x00000008
.L_19:


//--------------------- .nv.callgraph             --------------------------
	.section	.nv.callgraph,"",@"SHT_CUDA_CALLGRAPH"
	.align	4
	.sectionentsize	8
	.align		4
        /*0000*/ 	.word	0x00000000
	.align		4
        /*0004*/ 	.word	0xffffffff
	.align		4
        /*0008*/ 	.word	0x00000000
	.align		4
        /*000c*/ 	.word	0xfffffffe
	.align		4
        /*0010*/ 	.word	0x00000000
	.align		4
        /*0014*/ 	.word	0xfffffffd
	.align		4
        /*0018*/ 	.word	0x00000000
	.align		4
        /*001c*/ 	.word	0xfffffffc


//--------------------- .text._Z14matrix_add_gpuPiS_S_ --------------------------
	.section	.text._Z14matrix_add_gpuPiS_S_,"ax",@progbits
	.align	128
        .global         _Z14matrix_add_gpuPiS_S_
        .type           _Z14matrix_add_gpuPiS_S_,@function
        .size           _Z14matrix_add_gpuPiS_S_,(.L_x_1 - _Z14matrix_add_gpuPiS_S_)
        .other          _Z14matrix_add_gpuPiS_S_,@"STO_CUDA_ENTRY STV_DEFAULT"
_Z14matrix_add_gpuPiS_S_:
.text._Z14matrix_add_gpuPiS_S_:
[----:B------:R-:W-:Y:S01]  /*0000*/  LDC R1, c[0x0][0x37c] ;  /* 0x0000df00ff017b82 */ /* 0x000fe20000000800 */
[----:B------:R-:W0:Y:S07]  /*0010*/  S2R R7, SR_TID.Y ;  /* 0x0000000000077919 */ /* 0x000e2e0000002200 */
[----:B------:R-:W-:Y:S01]  /*0020*/  S2UR UR5, SR_CTAID.Y ;  /* 0x00000000000579c3 */ /* 0x000fe20000002600 */
[----:B------:R-:W1:Y:S01]  /*0030*/  LDCU UR4, c[0x0][0x370] ;  /* 0x00006e00ff0477ac */ /* 0x000e620008000800 */
[----:B------:R-:W2:Y:S01]  /*0040*/  S2R R9, SR_TID.X ;  /* 0x0000000000097919 */ /* 0x000ea20000002100 */
[----:B------:R-:W2:Y:S05]  /*0050*/  LDCU UR8, c[0x0][0x360] ;  /* 0x00006c00ff0877ac */ /* 0x000eaa0008000800 */
[----:B------:R-:W1:Y:S08]  /*0060*/  S2UR UR6, SR_CTAID.X ;  /* 0x00000000000679c3 */ /* 0x000e700000002500 */
[----:B------:R-:W0:Y:S08]  /*0070*/  LDC R0, c[0x0][0x364] ;  /* 0x0000d900ff007b82 */ /* 0x000e300000000800 */
[----:B------:R-:W3:Y:S08]  /*0080*/  LDC.64 R2, c[0x0][0x380] ;  /* 0x0000e000ff027b82 */ /* 0x000ef00000000a00 */
[----:B------:R-:W4:Y:S01]  /*0090*/  LDC.64 R4, c[0x0][0x388] ;  /* 0x0000e200ff047b82 */ /* 0x000f220000000a00 */
[----:B-1----:R-:W-:Y:S01]  /*00a0*/  UIMAD UR4, UR4, UR5, UR6 ;  /* 0x00000005040472a4 */ /* 0x002fe2000f8e0206 */
[----:B------:R-:W1:Y:S05]  /*00b0*/  LDCU.64 UR6, c[0x0][0x358] ;  /* 0x00006b00ff0677ac */ /* 0x000e6a0008000a00 */
[----:B0-----:R-:W-:-:S02]  /*00c0*/  IMAD R0, R0, UR4, R7 ;  /* 0x0000000400007c24 */ /* 0x001fc4000f8e0207 */
[----:B------:R-:W0:Y:S02]  /*00d0*/  LDC.64 R6, c[0x0][0x390] ;  /* 0x0000e400ff067b82 */ /* 0x000e240000000a00 */
[----:B--2---:R-:W-:-:S04]  /*00e0*/  IMAD R9, R0, UR8, R9 ;  /* 0x0000000800097c24 */ /* 0x004fc8000f8e0209 */
[----:B---3--:R-:W-:-:S06]  /*00f0*/  IMAD.WIDE R2, R9, 0x4, R2 ;  /* 0x0000000409027825 */ /* 0x008fcc00078e0202 */
[----:B-1----:R-:W2:Y:S01]  /*0100*/  LDG.E R2, desc[UR6][R2.64] ;  /* 0x0000000602027981 */ /* 0x002ea2000c1e1900 */
[----:B----4-:R-:W-:-:S06]  /*0110*/  IMAD.WIDE R4, R9, 0x4, R4 ;  /* 0x0000000409047825 */ /* 0x010fcc00078e0204 */
[----:B------:R-:W2:Y:S01]  /*0120*/  LDG.E R5, desc[UR6][R4.64] ;  /* 0x0000000604057981 */ /* 0x000ea2000c1e1900 */
[----:B0-----:R-:W-:Y:S01]  /*0130*/  IMAD.WIDE R6, R9, 0x4, R6 ;  /* 0x0000000409067825 */ /* 0x001fe200078e0206 */
[----:B--2---:R-:W-:-:S05]  /*0140*/  IADD3 R9, PT, PT, R2, R5, RZ ;  /* 0x0000000502097210 */ /* 0x004fca0007ffe0ff */
[----:B------:R-:W-:Y:S01]  /*0150*/  STG.E desc[UR6][R6.64], R9 ;  /* 0x0000000906007986 */ /* 0x000fe2000c101906 */
[----:B------:R-:W-:Y:S05]  /*0160*/  EXIT ;  /* 0x000000000000794d */ /* 0x000fea0003800000 */
.L_x_0:
[----:B------:R-:W-:-:S00]  /*0170*/  BRA `(.L_x_0) ;  /* 0xfffffffc00fc7947 */ /* 0x000fc0000383ffff */
[----:B------:R-:W-:-:S00]  /*0180*/  NOP ;  /* 0x0000000000007918 */ /* 0x000fc00000000000 */
[----:B------:R-:W-:-:S00]  /*0190*/  NOP ;  /* 0x0000000000007918 */ /* 0x000fc00000000000 */
[----:B------:R-:W-:-:S00]  /*01a0*/  NOP ;  /* 0x0000000000007918 */ /* 0x000fc00000000000 */
[----:B------:R-:W-:-:S00]  /*01b0*/  NOP ;  /* 0x0000000000007918 */ /* 0x000fc00000000000 */
[----:B------:R-:W-:-:S00]  /*01c0*/  NOP ;  /* 0x0000000000007918 */ /* 0x000fc00000000000 */
[----:B------:R-:W-:-:S00]  /*01d0*/  NOP ;  /* 0x0000000000007918 */ /* 0x000fc00000000000 */
[----:B------:R-:W-:-:S00]  /*01e0*/  NOP ;  /* 0x0000000000007918 */ /* 0x000fc00000000000 */
[----:B------:R-:W-:-:S00]  /*01f0*/  NOP ;  /* 0x0000000000007918 */ /* 0x000fc00000000000 */
.L_x_1:


//--------------------- .nv.shared.reserved.0     --------------------------
	.section	.nv.shared.reserved.0,"aw",@nobits
	.weak		__nv_reservedSMEM_offset_0_alias
	.size		__nv_reservedSMEM_offset_0_alias, 0, 64
	.other		__nv_reservedSMEM_offset_0_alias,@"STO_CUDA_RESERVED_SHARED STV_DEFAULT"
__nv_reservedSMEM_offset_0_alias:
	.zero		0
	.zero		64


//--------------------- .nv.constant0._Z14matrix_add_gpuPiS_S_ --------------------------
	.section	.nv.constant0._Z14matrix_add_gpuPiS_S_,"a",@progbits
	.sectionflags	@""
	.align	4
.nv.constant0._Z14matrix_add_gpuPiS_S_:
	.zero		920


//--------------------- SYMBOLS --------------------------

	.type		.nv.reservedSmem.offset0,@object
	.size		.nv.reservedSmem.offset0,0x4
